//
// Generated by NVIDIA NVVM Compiler
//
// Compiler Build ID: CL-36424714
// Cuda compilation tools, release 13.0, V13.0.88
// Based on NVVM 20.0.0
//

.version 9.0
.target sm_100
.address_size 64

	// .globl	_Z28matrix_mult_dot_naive_doublePdPKdS1_S1_jjj

.visible .entry _Z28matrix_mult_dot_naive_doublePdPKdS1_S1_jjj(
	.param .u64 .ptr .align 1 _Z28matrix_mult_dot_naive_doublePdPKdS1_S1_jjj_param_0,
	.param .u64 .ptr .align 1 _Z28matrix_mult_dot_naive_doublePdPKdS1_S1_jjj_param_1,
	.param .u64 .ptr .align 1 _Z28matrix_mult_dot_naive_doublePdPKdS1_S1_jjj_param_2,
	.param .u64 .ptr .align 1 _Z28matrix_mult_dot_naive_doublePdPKdS1_S1_jjj_param_3,
	.param .u32 _Z28matrix_mult_dot_naive_doublePdPKdS1_S1_jjj_param_4,
	.param .u32 _Z28matrix_mult_dot_naive_doublePdPKdS1_S1_jjj_param_5,
	.param .u32 _Z28matrix_mult_dot_naive_doublePdPKdS1_S1_jjj_param_6
)
{
	.reg .pred 	%p<13>;
	.reg .b32 	%r<92>;
	.reg .b64 	%rd<74>;
	.reg .b64 	%fd<70>;

	ld.param.u64 	%rd5, [_Z28matrix_mult_dot_naive_doublePdPKdS1_S1_jjj_param_1];
	ld.param.u64 	%rd6, [_Z28matrix_mult_dot_naive_doublePdPKdS1_S1_jjj_param_2];
	ld.param.u32 	%r44, [_Z28matrix_mult_dot_naive_doublePdPKdS1_S1_jjj_param_4];
	ld.param.u32 	%r45, [_Z28matrix_mult_dot_naive_doublePdPKdS1_S1_jjj_param_5];
	ld.param.u32 	%r46, [_Z28matrix_mult_dot_naive_doublePdPKdS1_S1_jjj_param_6];
	cvta.to.global.u64 	%rd1, %rd6;
	cvta.to.global.u64 	%rd2, %rd5;
	mov.u32 	%r47, %ctaid.y;
	mov.u32 	%r48, %ntid.y;
	mov.u32 	%r49, %tid.y;
	mad.lo.s32 	%r1, %r47, %r48, %r49;
	mov.u32 	%r50, %ctaid.x;
	mov.u32 	%r51, %ntid.x;
	mul.lo.s32 	%r2, %r50, %r51;
	mov.u32 	%r3, %tid.x;
	add.s32 	%r4, %r2, %r3;
	setp.ge.u32 	%p1, %r1, %r46;
	setp.ge.u32 	%p2, %r4, %r45;
	or.pred  	%p3, %p2, %p1;
	@%p3 bra 	$L__BB0_14;
	setp.eq.s32 	%p4, %r44, 0;
	mov.f64 	%fd69, 0d0000000000000000;
	@%p4 bra 	$L__BB0_13;
	mul.lo.s32 	%r5, %r44, %r1;
	and.b32  	%r6, %r44, 7;
	setp.lt.u32 	%p5, %r44, 8;
	mov.f64 	%fd69, 0d0000000000000000;
	mov.b32 	%r90, 0;
	@%p5 bra 	$L__BB0_5;
	and.b32  	%r90, %r44, -8;
	neg.s32 	%r88, %r90;
	add.s32 	%r53, %r3, %r45;
	add.s32 	%r87, %r53, %r2;
	shl.b32 	%r10, %r45, 3;
	shl.b32 	%r54, %r45, 1;
	add.s32 	%r86, %r4, %r54;
	mad.lo.s32 	%r85, %r45, 3, %r4;
	shl.b32 	%r55, %r45, 2;
	add.s32 	%r84, %r4, %r55;
	mad.lo.s32 	%r83, %r45, 5, %r4;
	mad.lo.s32 	%r82, %r45, 6, %r4;
	mad.lo.s32 	%r81, %r45, 7, %r4;
	add.s32 	%r79, %r5, 3;
	mov.f64 	%fd69, 0d0000000000000000;
	mov.u32 	%r80, %r4;
$L__BB0_4:
	.pragma "nounroll";
	add.s32 	%r56, %r79, -3;
	mul.wide.u32 	%rd7, %r56, 8;
	add.s64 	%rd8, %rd2, %rd7;
	ld.global.f64 	%fd17, [%rd8];
	mul.wide.u32 	%rd9, %r80, 8;
	add.s64 	%rd10, %rd1, %rd9;
	ld.global.f64 	%fd18, [%rd10];
	fma.rn.f64 	%fd19, %fd17, %fd18, %fd69;
	add.s32 	%r57, %r79, -2;
	mul.wide.u32 	%rd11, %r57, 8;
	add.s64 	%rd12, %rd2, %rd11;
	ld.global.f64 	%fd20, [%rd12];
	mul.wide.u32 	%rd13, %r87, 8;
	add.s64 	%rd14, %rd1, %rd13;
	ld.global.f64 	%fd21, [%rd14];
	fma.rn.f64 	%fd22, %fd20, %fd21, %fd19;
	add.s32 	%r58, %r79, -1;
	mul.wide.u32 	%rd15, %r58, 8;
	add.s64 	%rd16, %rd2, %rd15;
	ld.global.f64 	%fd23, [%rd16];
	mul.wide.u32 	%rd17, %r86, 8;
	add.s64 	%rd18, %rd1, %rd17;
	ld.global.f64 	%fd24, [%rd18];
	fma.rn.f64 	%fd25, %fd23, %fd24, %fd22;
	add.s32 	%r59, %r79, 4;
	mul.wide.u32 	%rd19, %r79, 8;
	add.s64 	%rd20, %rd2, %rd19;
	ld.global.f64 	%fd26, [%rd20];
	mul.wide.u32 	%rd21, %r85, 8;
	add.s64 	%rd22, %rd1, %rd21;
	ld.global.f64 	%fd27, [%rd22];
	fma.rn.f64 	%fd28, %fd26, %fd27, %fd25;
	add.s32 	%r60, %r79, 1;
	mul.wide.u32 	%rd23, %r60, 8;
	add.s64 	%rd24, %rd2, %rd23;
	ld.global.f64 	%fd29, [%rd24];
	mul.wide.u32 	%rd25, %r84, 8;
	add.s64 	%rd26, %rd1, %rd25;
	ld.global.f64 	%fd30, [%rd26];
	fma.rn.f64 	%fd31, %fd29, %fd30, %fd28;
	add.s32 	%r61, %r79, 2;
	mul.wide.u32 	%rd27, %r61, 8;
	add.s64 	%rd28, %rd2, %rd27;
	ld.global.f64 	%fd32, [%rd28];
	mul.wide.u32 	%rd29, %r83, 8;
	add.s64 	%rd30, %rd1, %rd29;
	ld.global.f64 	%fd33, [%rd30];
	fma.rn.f64 	%fd34, %fd32, %fd33, %fd31;
	add.s32 	%r62, %r79, 3;
	mul.wide.u32 	%rd31, %r62, 8;
	add.s64 	%rd32, %rd2, %rd31;
	ld.global.f64 	%fd35, [%rd32];
	mul.wide.u32 	%rd33, %r82, 8;
	add.s64 	%rd34, %rd1, %rd33;
	ld.global.f64 	%fd36, [%rd34];
	fma.rn.f64 	%fd37, %fd35, %fd36, %fd34;
	mul.wide.u32 	%rd35, %r59, 8;
	add.s64 	%rd36, %rd2, %rd35;
	ld.global.f64 	%fd38, [%rd36];
	mul.wide.u32 	%rd37, %r81, 8;
	add.s64 	%rd38, %rd1, %rd37;
	ld.global.f64 	%fd39, [%rd38];
	fma.rn.f64 	%fd69, %fd38, %fd39, %fd37;
	add.s32 	%r88, %r88, 8;
	add.s32 	%r87, %r87, %r10;
	add.s32 	%r86, %r86, %r10;
	add.s32 	%r85, %r85, %r10;
	add.s32 	%r84, %r84, %r10;
	add.s32 	%r83, %r83, %r10;
	add.s32 	%r82, %r82, %r10;
	add.s32 	%r81, %r81, %r10;
	add.s32 	%r80, %r80, %r10;
	add.s32 	%r79, %r79, 8;
	setp.ne.s32 	%p6, %r88, 0;
	@%p6 bra 	$L__BB0_4;
$L__BB0_5:
	setp.eq.s32 	%p7, %r6, 0;
	@%p7 bra 	$L__BB0_13;
	and.b32  	%r39, %r44, 3;
	setp.lt.u32 	%p8, %r6, 4;
	@%p8 bra 	$L__BB0_8;
	add.s32 	%r63, %r90, %r5;
	mul.wide.u32 	%rd39, %r63, 8;
	add.s64 	%rd40, %rd2, %rd39;
	ld.global.f64 	%fd41, [%rd40];
	mad.lo.s32 	%r64, %r90, %r45, %r4;
	mul.wide.u32 	%rd41, %r64, 8;
	add.s64 	%rd42, %rd1, %rd41;
	ld.global.f64 	%fd42, [%rd42];
	fma.rn.f64 	%fd43, %fd41, %fd42, %fd69;
	add.s32 	%r65, %r63, 1;
	mul.wide.u32 	%rd43, %r65, 8;
	add.s64 	%rd44, %rd2, %rd43;
	ld.global.f64 	%fd44, [%rd44];
	add.s32 	%r66, %r64, %r45;
	mul.wide.u32 	%rd45, %r66, 8;
	add.s64 	%rd46, %rd1, %rd45;
	ld.global.f64 	%fd45, [%rd46];
	fma.rn.f64 	%fd46, %fd44, %fd45, %fd43;
	add.s32 	%r67, %r63, 2;
	mul.wide.u32 	%rd47, %r67, 8;
	add.s64 	%rd48, %rd2, %rd47;
	ld.global.f64 	%fd47, [%rd48];
	add.s32 	%r68, %r66, %r45;
	mul.wide.u32 	%rd49, %r68, 8;
	add.s64 	%rd50, %rd1, %rd49;
	ld.global.f64 	%fd48, [%rd50];
	fma.rn.f64 	%fd49, %fd47, %fd48, %fd46;
	add.s32 	%r69, %r63, 3;
	mul.wide.u32 	%rd51, %r69, 8;
	add.s64 	%rd52, %rd2, %rd51;
	ld.global.f64 	%fd50, [%rd52];
	add.s32 	%r70, %r68, %r45;
	mul.wide.u32 	%rd53, %r70, 8;
	add.s64 	%rd54, %rd1, %rd53;
	ld.global.f64 	%fd51, [%rd54];
	fma.rn.f64 	%fd69, %fd50, %fd51, %fd49;
	add.s32 	%r90, %r90, 4;
$L__BB0_8:
	setp.eq.s32 	%p9, %r39, 0;
	@%p9 bra 	$L__BB0_13;
	setp.eq.s32 	%p10, %r39, 1;
	@%p10 bra 	$L__BB0_11;
	add.s32 	%r71, %r90, %r5;
	mul.wide.u32 	%rd55, %r71, 8;
	add.s64 	%rd56, %rd2, %rd55;
	ld.global.f64 	%fd53, [%rd56];
	mad.lo.s32 	%r72, %r90, %r45, %r4;
	mul.wide.u32 	%rd57, %r72, 8;
	add.s64 	%rd58, %rd1, %rd57;
	ld.global.f64 	%fd54, [%rd58];
	fma.rn.f64 	%fd55, %fd53, %fd54, %fd69;
	add.s32 	%r73, %r71, 1;
	mul.wide.u32 	%rd59, %r73, 8;
	add.s64 	%rd60, %rd2, %rd59;
	ld.global.f64 	%fd56, [%rd60];
	add.s32 	%r74, %r72, %r45;
	mul.wide.u32 	%rd61, %r74, 8;
	add.s64 	%rd62, %rd1, %rd61;
	ld.global.f64 	%fd57, [%rd62];
	fma.rn.f64 	%fd69, %fd56, %fd57, %fd55;
	add.s32 	%r90, %r90, 2;
$L__BB0_11:
	and.b32  	%r75, %r44, 1;
	setp.eq.b32 	%p11, %r75, 1;
	not.pred 	%p12, %p11;
	@%p12 bra 	$L__BB0_13;
	add.s32 	%r76, %r90, %r5;
	mul.wide.u32 	%rd63, %r76, 8;
	add.s64 	%rd64, %rd2, %rd63;
	ld.global.f64 	%fd58, [%rd64];
	mad.lo.s32 	%r77, %r90, %r45, %r4;
	mul.wide.u32 	%rd65, %r77, 8;
	add.s64 	%rd66, %rd1, %rd65;
	ld.global.f64 	%fd59, [%rd66];
	fma.rn.f64 	%fd69, %fd58, %fd59, %fd69;
$L__BB0_13:
	ld.param.u64 	%rd73, [_Z28matrix_mult_dot_naive_doublePdPKdS1_S1_jjj_param_3];
	ld.param.u64 	%rd72, [_Z28matrix_mult_dot_naive_doublePdPKdS1_S1_jjj_param_0];
	mad.lo.s32 	%r78, %r45, %r1, %r4;
	cvta.to.global.u64 	%rd67, %rd73;
	mul.wide.u32 	%rd68, %r78, 8;
	add.s64 	%rd69, %rd67, %rd68;
	ld.global.f64 	%fd60, [%rd69];
	mul.f64 	%fd61, %fd69, %fd60;
	cvta.to.global.u64 	%rd70, %rd72;
	add.s64 	%rd71, %rd70, %rd68;
	st.global.f64 	[%rd71], %fd61;
$L__BB0_14:
	ret;

}


// ===== COMPILED SASS (sm_100) =====

	.target	sm_100

	.elftype	@"ET_EXEC"


//--------------------- .note.nv.tkinfo           --------------------------
	.section	.note.nv.tkinfo,"",@"SHT_NOTE"
	.sectionflags	@"SHF_NOTE_NV_TKINFO"
	.tkinfo
        /*0018*/ 	.word	0x00000002
        /*0030*/ 	.string	""
        /*0030*/ 	.string	"ptxas"
        /*0030*/ 	.string	"Cuda compilation tools, release 13.0, V13.0.88"
        /*0030*/ 	.string	"Build cuda_13.0.r13.0/compiler.36424714_0"
        /*0030*/ 	.string	"-arch sm_100 -m 64 "



//--------------------- .note.nv.cuinfo           --------------------------
	.section	.note.nv.cuinfo,"",@"SHT_NOTE"
	.sectionflags	@"SHF_NOTE_NV_CUINFO"
        /*0018*/ 	.short	0x0002
        /*001a*/ 	.short	0x0064
        /*001c*/ 	.short	0x0082
	.zero		2


//--------------------- .nv.info                  --------------------------
	.section	.nv.info,"",@"SHT_CUDA_INFO"
	.align	4


	//----- nvinfo : EIATTR_REGCOUNT
	.align		4
        /*0000*/ 	.byte	0x04, 0x2f
        /*0002*/ 	.short	(.L_1 - .L_0)
	.align		4
.L_0:
        /*0004*/ 	.word	index@(_Z28matrix_mult_dot_naive_doublePdPKdS1_S1_jjj)
        /*0008*/ 	.word	0x00000020


	//----- nvinfo : EIATTR_FRAME_SIZE
	.align		4
.L_1:
        /*000c*/ 	.byte	0x04, 0x11
        /*000e*/ 	.short	(.L_3 - .L_2)
	.align		4
.L_2:
        /*0010*/ 	.word	index@(_Z28matrix_mult_dot_naive_doublePdPKdS1_S1_jjj)
        /*0014*/ 	.word	0x00000000


	//----- nvinfo : EIATTR_MIN_STACK_SIZE
	.align		4
.L_3:
        /*0018*/ 	.byte	0x04, 0x12
        /*001a*/ 	.short	(.L_5 - .L_4)
	.align		4
.L_4:
        /*001c*/ 	.word	index@(_Z28matrix_mult_dot_naive_doublePdPKdS1_S1_jjj)
        /*0020*/ 	.word	0x00000000
.L_5:


//--------------------- .nv.compat                --------------------------
	.section	.nv.compat,"",@"SHT_CUDA_COMPAT_INFO"
	.align	4
        /*0000*/ 	.byte	0x02, 0x09, 0x00, 0x00, 0x02, 0x02, 0x01, 0x00, 0x02, 0x05, 0x05, 0x00, 0x03, 0x07, 0x01, 0x01
        /*0010*/ 	.byte	0x02, 0x03, 0x00, 0x00, 0x02, 0x06, 0x01, 0x00, 0x04, 0x0b, 0x08, 0x00, 0x01, 0x00, 0x00, 0x00
        /*0020*/ 	.byte	0x00, 0x00, 0x00, 0x00


//--------------------- .nv.info._Z28matrix_mult_dot_naive_doublePdPKdS1_S1_jjj --------------------------
	.section	.nv.info._Z28matrix_mult_dot_naive_doublePdPKdS1_S1_jjj,"",@"SHT_CUDA_INFO"
	.sectionflags	@""
	.align	4


	//----- nvinfo : EIATTR_CUDA_API_VERSION
	.align		4
        /*0000*/ 	.byte	0x04, 0x37
        /*0002*/ 	.short	(.L_7 - .L_6)
.L_6:
        /*0004*/ 	.word	0x00000082


	//----- nvinfo : EIATTR_KPARAM_INFO
	.align		4
.L_7:
        /*0008*/ 	.byte	0x04, 0x17
        /*000a*/ 	.short	(.L_9 - .L_8)
.L_8:
        /*000c*/ 	.word	0x00000000
        /*0010*/ 	.short	0x0006
        /*0012*/ 	.short	0x0028
        /*0014*/ 	.byte	0x00, 0xf0, 0x11, 0x00


	//----- nvinfo : EIATTR_KPARAM_INFO
	.align		4
.L_9:
        /*0018*/ 	.byte	0x04, 0x17
        /*001a*/ 	.short	(.L_11 - .L_10)
.L_10:
        /*001c*/ 	.word	0x00000000
        /*0020*/ 	.short	0x0005
        /*0022*/ 	.short	0x0024
        /*0024*/ 	.byte	0x00, 0xf0, 0x11, 0x00


	//----- nvinfo : EIATTR_KPARAM_INFO
	.align		4
.L_11:
        /*0028*/ 	.byte	0x04, 0x17
        /*002a*/ 	.short	(.L_13 - .L_12)
.L_12:
        /*002c*/ 	.word	0x00000000
        /*0030*/ 	.short	0x0004
        /*0032*/ 	.short	0x0020
        /*0034*/ 	.byte	0x00, 0xf0, 0x11, 0x00


	//----- nvinfo : EIATTR_KPARAM_INFO
	.align		4
.L_13:
        /*0038*/ 	.byte	0x04, 0x17
        /*003a*/ 	.short	(.L_15 - .L_14)
.L_14:
        /*003c*/ 	.word	0x00000000
        /*0040*/ 	.short	0x0003
        /*0042*/ 	.short	0x0018
        /*0044*/ 	.byte	0x00, 0xf5, 0x21, 0x00


	//----- nvinfo : EIATTR_KPARAM_INFO
	.align		4
.L_15:
        /*0048*/ 	.byte	0x04, 0x17
        /*004a*/ 	.short	(.L_17 - .L_16)
.L_16:
        /*004c*/ 	.word	0x00000000
        /*0050*/ 	.short	0x0002
        /*0052*/ 	.short	0x0010
        /*0054*/ 	.byte	0x00, 0xf5, 0x21, 0x00


	//----- nvinfo : EIATTR_KPARAM_INFO
	.align		4
.L_17:
        /*0058*/ 	.byte	0x04, 0x17
        /*005a*/ 	.short	(.L_19 - .L_18)
.L_18:
        /*005c*/ 	.word	0x00000000
        /*0060*/ 	.short	0x0001
        /*0062*/ 	.short	0x0008
        /*0064*/ 	.byte	0x00, 0xf5, 0x21, 0x00


	//----- nvinfo : EIATTR_KPARAM_INFO
	.align		4
.L_19:
        /*0068*/ 	.byte	0x04, 0x17
        /*006a*/ 	.short	(.L_21 - .L_20)
.L_20:
        /*006c*/ 	.word	0x00000000
        /*0070*/ 	.short	0x0000
        /*0072*/ 	.short	0x0000
        /*0074*/ 	.byte	0x00, 0xf5, 0x21, 0x00


	//----- nvinfo : EIATTR_SPARSE_MMA_MASK
	.align		4
.L_21:
        /*0078*/ 	.byte	0x03, 0x50
        /*007a*/ 	.short	0x0000


	//----- nvinfo : EIATTR_MAXREG_COUNT
	.align		4
        /*007c*/ 	.byte	0x03, 0x1b
        /*007e*/ 	.short	0x00ff


	//----- nvinfo : EIATTR_MERCURY_ISA_VERSION
	.align		4
        /*0080*/ 	.byte	0x03, 0x5f
        /*0082*/ 	.short	0x0101


	//----- nvinfo : EIATTR_VRC_CTA_INIT_COUNT
	.align		4
        /*0084*/ 	.byte	0x02, 0x4a
	.zero		1
	.zero		1


	//----- nvinfo : EIATTR_EXIT_INSTR_OFFSETS
	.align		4
        /*0088*/ 	.byte	0x04, 0x1c
        /*008a*/ 	.short	(.L_23 - .L_22)


	//   ....[0]....
.L_22:
        /*008c*/ 	.word	0x000000e0


	//   ....[1]....
        /*0090*/ 	.word	0x00000ad0


	//----- nvinfo : EIATTR_CBANK_PARAM_SIZE
	.align		4
.L_23:
        /*0094*/ 	.byte	0x03, 0x19
        /*0096*/ 	.short	0x002c


	//----- nvinfo : EIATTR_PARAM_CBANK
	.align		4
        /*0098*/ 	.byte	0x04, 0x0a
        /*009a*/ 	.short	(.L_25 - .L_24)
	.align		4
.L_24:
        /*009c*/ 	.word	index@(.nv.constant0._Z28matrix_mult_dot_naive_doublePdPKdS1_S1_jjj)
        /*00a0*/ 	.short	0x0380
        /*00a2*/ 	.short	0x002c


	//----- nvinfo : EIATTR_SW_WAR
	.align		4
.L_25:
        /*00a4*/ 	.byte	0x04, 0x36
        /*00a6*/ 	.short	(.L_27 - .L_26)
.L_26:
        /*00a8*/ 	.word	0x00000008
.L_27:


//--------------------- .nv.callgraph             --------------------------
	.section	.nv.callgraph,"",@"SHT_CUDA_CALLGRAPH"
	.align	4
	.sectionentsize	8
	.align		4
        /*0000*/ 	.word	0x00000000
	.align		4
        /*0004*/ 	.word	0xffffffff
	.align		4
        /*0008*/ 	.word	0x00000000
	.align		4
        /*000c*/ 	.word	0xfffffffe
	.align		4
        /*0010*/ 	.word	0x00000000
	.align		4
        /*0014*/ 	.word	0xfffffffd
	.align		4
        /*0018*/ 	.word	0x00000000
	.align		4
        /*001c*/ 	.word	0xfffffffc


//--------------------- .text._Z28matrix_mult_dot_naive_doublePdPKdS1_S1_jjj --------------------------
	.section	.text._Z28matrix_mult_dot_naive_doublePdPKdS1_S1_jjj,"ax",@progbits
	.align	128
        .global         _Z28matrix_mult_dot_naive_doublePdPKdS1_S1_jjj
        .type           _Z28matrix_mult_dot_naive_doublePdPKdS1_S1_jjj,@function
        .size           _Z28matrix_mult_dot_naive_doublePdPKdS1_S1_jjj,(.L_x_5 - _Z28matrix_mult_dot_naive_doublePdPKdS1_S1_jjj)
        .other          _Z28matrix_mult_dot_naive_doublePdPKdS1_S1_jjj,@"STO_CUDA_ENTRY STV_DEFAULT"
_Z28matrix_mult_dot_naive_doublePdPKdS1_S1_jjj:
.text._Z28matrix_mult_dot_naive_doublePdPKdS1_S1_jjj:
[----:B------:R-:W-:Y:S01]  /*0000*/  LDC R1, c[0x0][0x37c] ;  /* 0x0000df00ff017b82 */ /* 0x000fe20000000800 */
[----:B------:R-:W0:Y:S07]  /*0010*/  S2R R2, SR_TID.Y ;  /* 0x0000000000027919 */ /* 0x000e2e0000002200 */
[----:B------:R-:W1:Y:S01]  /*0020*/  S2UR UR4, SR_CTAID.X ;  /* 0x00000000000479c3 */ /* 0x000e620000002500 */
[----:B------:R-:W2:Y:S01]  /*0030*/  LDCU UR7, c[0x0][0x3a8] ;  /* 0x00007500ff0777ac */ /* 0x000ea20008000800 */
[----:B------:R-:W3:Y:S06]  /*0040*/  S2R R7, SR_TID.X ;  /* 0x0000000000077919 */ /* 0x000eec0000002100 */
[----:B------:R-:W0:Y:S08]  /*0050*/  S2UR UR6, SR_CTAID.Y ;  /* 0x00000000000679c3 */ /* 0x000e300000002600 */
[----:B------:R-:W0:Y:S01]  /*0060*/  LDC R3, c[0x0][0x364] ;  /* 0x0000d900ff037b82 */ /* 0x000e220000000800 */
[----:B------:R-:W1:Y:S07]  /*0070*/  LDCU UR5, c[0x0][0x360] ;  /* 0x00006c00ff0577ac */ /* 0x000e6e0008000800 */
[----:B------:R-:W4:Y:S01]  /*0080*/  LDC R0, c[0x0][0x3a4] ;  /* 0x0000e900ff007b82 */ /* 0x000f220000000800 */
[----:B-1----:R-:W-:Y:S01]  /*0090*/  UIMAD UR4, UR4, UR5, URZ ;  /* 0x00000005040472a4 */ /* 0x002fe2000f8e02ff */
[----:B0-----:R-:W-:-:S05]  /*00a0*/  IMAD R3, R3, UR6, R2 ;  /* 0x0000000603037c24 */ /* 0x001fca000f8e0202 */
[----:B---3--:R-:W-:Y:S02]  /*00b0*/  IADD3 R5, PT, PT, R7, UR4, RZ ;  /* 0x0000000407057c10 */ /* 0x008fe4000fffe0ff */
[----:B--2---:R-:W-:-:S04]  /*00c0*/  ISETP.GE.U32.AND P0, PT, R3, UR7, PT ;  /* 0x0000000703007c0c */ /* 0x004fc8000bf06070 */
[----:B----4-:R-:W-:-:S13]  /*00d0*/  ISETP.GE.U32.OR P0, PT, R5, R0, P0 ;  /* 0x000000000500720c */ /* 0x010fda0000706470 */
[----:B------:R-:W-:Y:S05]  /*00e0*/  @P0 EXIT ;  /* 0x000000000000094d */ /* 0x000fea0003800000 */
[----:B------:R-:W0:Y:S01]  /*00f0*/  LDC R2, c[0x0][0x3a0] ;  /* 0x0000e800ff027b82 */ /* 0x000e220000000800 */
[----:B------:R-:W1:Y:S01]  /*0100*/  LDCU.64 UR6, c[0x0][0x358] ;  /* 0x00006b00ff0677ac */ /* 0x000e620008000a00 */
[----:B------:R-:W-:Y:S02]  /*0110*/  CS2R R18, SRZ ;  /* 0x0000000000127805 */ /* 0x000fe4000001ff00 */
[----:B0-----:R-:W-:-:S13]  /*0120*/  ISETP.NE.AND P0, PT, R2, RZ, PT ;  /* 0x000000ff0200720c */ /* 0x001fda0003f05270 */
[----:B-1----:R-:W-:Y:S05]  /*0130*/  @!P0 BRA `(.L_x_0) ;  /* 0x0000000800448947 */ /* 0x002fea0003800000 */
[C---:B------:R-:W-:Y:S01]  /*0140*/  ISETP.GE.U32.AND P1, PT, R2.reuse, 0x8, PT ;  /* 0x000000080200780c */ /* 0x040fe20003f26070 */
[----:B------:R-:W-:Y:S01]  /*0150*/  HFMA2 R6, -RZ, RZ, 0, 0 ;  /* 0x00000000ff067431 */ /* 0x000fe200000001ff */
[----:B------:R-:W-:Y:S02]  /*0160*/  LOP3.LUT R4, R2, 0x7, RZ, 0xc0, !PT ;  /* 0x0000000702047812 */ /* 0x000fe400078ec0ff */
[----:B------:R-:W-:Y:S02]  /*0170*/  CS2R R18, SRZ ;  /* 0x0000000000127805 */ /* 0x000fe4000001ff00 */
[----:B------:R-:W-:-:S07]  /*0180*/  ISETP.NE.AND P0, PT, R4, RZ, PT ;  /* 0x000000ff0400720c */ /* 0x000fce0003f05270 */
[----:B------:R-:W-:Y:S06]  /*0190*/  @!P1 BRA `(.L_x_1) ;  /* 0x0000000400249947 */ /* 0x000fec0003800000 */
[----:B------:R-:W-:Y:S01]  /*01a0*/  LOP3.LUT R6, R2, 0xfffffff8, RZ, 0xc0, !PT ;  /* 0xfffffff802067812 */ /* 0x000fe200078ec0ff */
[C---:B------:R-:W-:Y:S01]  /*01b0*/  IMAD R11, R0.reuse, 0x3, R5 ;  /* 0x00000003000b7824 */ /* 0x040fe200078e0205 */
[C---:B------:R-:W-:Y:S01]  /*01c0*/  IADD3 R7, PT, PT, R0.reuse, UR4, R7 ;  /* 0x0000000400077c10 */ /* 0x040fe2000fffe007 */
[C-C-:B------:R-:W-:Y:S01]  /*01d0*/  IMAD R25, R0.reuse, 0x5, R5.reuse ;  /* 0x0000000500197824 */ /* 0x140fe200078e0205 */
[CC--:B------:R-:W-:Y:S01]  /*01e0*/  LEA R9, R0.reuse, R5.reuse, 0x1 ;  /* 0x0000000500097211 */ /* 0x0c0fe200078e08ff */
[C-C-:B------:R-:W-:Y:S01]  /*01f0*/  IMAD R27, R0.reuse, 0x6, R5.reuse ;  /* 0x00000006001b7824 */ /* 0x140fe200078e0205 */
[CC--:B------:R-:W-:Y:S01]  /*0200*/  LEA R23, R0.reuse, R5.reuse, 0x2 ;  /* 0x0000000500177211 */ /* 0x0c0fe200078e10ff */
[----:B------:R-:W-:Y:S01]  /*0210*/  IMAD R29, R0, 0x7, R5 ;  /* 0x00000007001d7824 */ /* 0x000fe200078e0205 */
[----:B------:R-:W-:Y:S01]  /*0220*/  MOV R8, R5 ;  /* 0x0000000500087202 */ /* 0x000fe20000000f00 */
[----:B------:R-:W-:Y:S01]  /*0230*/  IMAD R10, R3, R2, 0x3 ;  /* 0x00000003030a7424 */ /* 0x000fe200078e0202 */
[----:B------:R-:W-:-:S02]  /*0240*/  CS2R R18, SRZ ;  /* 0x0000000000127805 */ /* 0x000fc4000001ff00 */
[----:B------:R-:W-:-:S07]  /*0250*/  IADD3 R22, PT, PT, -R6, RZ, RZ ;  /* 0x000000ff06167210 */ /* 0x000fce0007ffe1ff */
.L_x_2:
[----:B------:R-:W0:Y:S01]  /*0260*/  LDC.64 R12, c[0x0][0x388] ;  /* 0x0000e200ff0c7b82 */ /* 0x000e220000000a00 */
[----:B------:R-:W-:-:S07]  /*0270*/  IADD3 R17, PT, PT, R10, -0x3, RZ ;  /* 0xfffffffd0a117810 */ /* 0x000fce0007ffe0ff */
[----:B------:R-:W1:Y:S01]  /*0280*/  LDC.64 R14, c[0x0][0x390] ;  /* 0x0000e400ff0e7b82 */ /* 0x000e620000000a00 */
[----:B0-----:R-:W-:-:S06]  /*0290*/  IMAD.WIDE.U32 R16, R17, 0x8, R12 ;  /* 0x0000000811107825 */ /* 0x001fcc00078e000c */
[----:B------:R-:W2:Y:S01]  /*02a0*/  LDG.E.64 R16, desc[UR6][R16.64] ;  /* 0x0000000610107981 */ /* 0x000ea2000c1e1b00 */
[----:B-1----:R-:W-:-:S06]  /*02b0*/  IMAD.WIDE.U32 R20, R8, 0x8, R14 ;  /* 0x0000000808147825 */ /* 0x002fcc00078e000e */
[----:B------:R-:W2:Y:S02]  /*02c0*/  LDG.E.64 R20, desc[UR6][R20.64] ;  /* 0x0000000614147981 */ /* 0x000ea4000c1e1b00 */
[----:B--2---:R-:W-:Y:S01]  /*02d0*/  DFMA R20, R16, R20, R18 ;  /* 0x000000141014722b */ /* 0x004fe20000000012 */
[----:B------:R-:W-:-:S05]  /*02e0*/  IADD3 R19, PT, PT, R10, -0x2, RZ ;  /* 0xfffffffe0a137810 */ /* 0x000fca0007ffe0ff */
[----:B------:R-:W-:-:S04]  /*02f0*/  IMAD.WIDE.U32 R16, R19, 0x8, R12 ;  /* 0x0000000813107825 */ /* 0x000fc800078e000c */
[----:B------:R-:W-:Y:S02]  /*0300*/  IMAD.WIDE.U32 R18, R7, 0x8, R14 ;  /* 0x0000000807127825 */ /* 0x000fe400078e000e */
[----:B------:R-:W2:Y:S04]  /*0310*/  LDG.E.64 R16, desc[UR6][R16.64] ;  /* 0x0000000610107981 */ /* 0x000ea8000c1e1b00 */
[----:B------:R-:W2:Y:S01]  /*0320*/  LDG.E.64 R18, desc[UR6][R18.64] ;  /* 0x0000000612127981 */ /* 0x000ea2000c1e1b00 */
[----:B------:R-:W-:Y:S01]  /*0330*/  IADD3 R24, PT, PT, R10, -0x1, RZ ;  /* 0xffffffff0a187810 */ /* 0x000fe20007ffe0ff */
[----:B--2---:R-:W-:-:S04]  /*0340*/  DFMA R18, R16, R18, R20 ;  /* 0x000000121012722b */ /* 0x004fc80000000014 */
[----:B------:R-:W-:-:S04]  /*0350*/  IMAD.WIDE.U32 R16, R24, 0x8, R12 ;  /* 0x0000000818107825 */ /* 0x000fc800078e000c */
[----:B------:R-:W-:Y:S02]  /*0360*/  IMAD.WIDE.U32 R20, R9, 0x8, R14 ;  /* 0x0000000809147825 */ /* 0x000fe400078e000e */
[----:B------:R-:W2:Y:S04]  /*0370*/  LDG.E.64 R16, desc[UR6][R16.64] ;  /* 0x0000000610107981 */ /* 0x000ea8000c1e1b00 */
[----:B------:R-:W2:Y:S02]  /*0380*/  LDG.E.64 R20, desc[UR6][R20.64] ;  /* 0x0000000614147981 */ /* 0x000ea4000c1e1b00 */
[----:B--2---:R-:W-:Y:S01]  /*0390*/  DFMA R20, R16, R20, R18 ;  /* 0x000000141014722b */ /* 0x004fe20000000012 */
[----:B------:R-:W-:-:S04]  /*03a0*/  IMAD.WIDE.U32 R16, R10, 0x8, R12 ;  /* 0x000000080a107825 */ /* 0x000fc800078e000c */
[----:B------:R-:W-:Y:S02]  /*03b0*/  IMAD.WIDE.U32 R18, R11, 0x8, R14 ;  /* 0x000000080b127825 */ /* 0x000fe400078e000e */
[----:B------:R-:W2:Y:S04]  /*03c0*/  LDG.E.64 R16, desc[UR6][R16.64] ;  /* 0x0000000610107981 */ /* 0x000ea8000c1e1b00 */
[----:B------:R-:W2:Y:S01]  /*03d0*/  LDG.E.64 R18, desc[UR6][R18.64] ;  /* 0x0000000612127981 */ /* 0x000ea2000c1e1b00 */
[----:B------:R-:W-:Y:S01]  /*03e0*/  IADD3 R24, PT, PT, R10, 0x1, RZ ;  /* 0x000000010a187810 */ /* 0x000fe20007ffe0ff */
[----:B--2---:R-:W-:-:S04]  /*03f0*/  DFMA R18, R16, R18, R20 ;  /* 0x000000121012722b */ /* 0x004fc80000000014 */
[----:B------:R-:W-:-:S04]  /*0400*/  IMAD.WIDE.U32 R16, R24, 0x8, R12 ;  /* 0x0000000818107825 */ /* 0x000fc800078e000c */
[----:B------:R-:W-:Y:S02]  /*0410*/  IMAD.WIDE.U32 R20, R23, 0x8, R14 ;  /* 0x0000000817147825 */ /* 0x000fe400078e000e */
[----:B------:R-:W2:Y:S04]  /*0420*/  LDG.E.64 R16, desc[UR6][R16.64] ;  /* 0x0000000610107981 */ /* 0x000ea8000c1e1b00 */
[----:B------:R-:W2:Y:S01]  /*0430*/  LDG.E.64 R20, desc[UR6][R20.64] ;  /* 0x0000000614147981 */ /* 0x000ea2000c1e1b00 */
[----:B------:R-:W-:Y:S01]  /*0440*/  VIADD R24, R10, 0x2 ;  /* 0x000000020a187836 */ /* 0x000fe20000000000 */
[----:B--2---:R-:W-:-:S03]  /*0450*/  DFMA R20, R16, R20, R18 ;  /* 0x000000141014722b */ /* 0x004fc60000000012 */
[----:B------:R-:W-:-:S04]  /*0460*/  IMAD.WIDE.U32 R16, R24, 0x8, R12 ;  /* 0x0000000818107825 */ /* 0x000fc800078e000c */
[----:B------:R-:W-:Y:S02]  /*0470*/  IMAD.WIDE.U32 R18, R25, 0x8, R14 ;  /* 0x0000000819127825 */ /* 0x000fe400078e000e */
[----:B------:R-:W2:Y:S04]  /*0480*/  LDG.E.64 R16, desc[UR6][R16.64] ;  /* 0x0000000610107981 */ /* 0x000ea8000c1e1b00 */
[----:B------:R-:W2:Y:S01]  /*0490*/  LDG.E.64 R18, desc[UR6][R18.64] ;  /* 0x0000000612127981 */ /* 0x000ea2000c1e1b00 */
[----:B------:R-:W-:Y:S01]  /*04a0*/  IADD3 R24, PT, PT, R10, 0x3, RZ ;  /* 0x000000030a187810 */ /* 0x000fe20007ffe0ff */
[----:B--2---:R-:W-:-:S04]  /*04b0*/  DFMA R18, R16, R18, R20 ;  /* 0x000000121012722b */ /* 0x004fc80000000014 */
[----:B------:R-:W-:Y:S01]  /*04c0*/  IMAD.WIDE.U32 R16, R24, 0x8, R12 ;  /* 0x0000000818107825 */ /* 0x000fe200078e000c */
[----:B------:R-:W-:-:S03]  /*04d0*/  IADD3 R24, PT, PT, R10, 0x4, RZ ;  /* 0x000000040a187810 */ /* 0x000fc60007ffe0ff */
[----:B------:R-:W-:Y:S02]  /*04e0*/  IMAD.WIDE.U32 R20, R27, 0x8, R14 ;  /* 0x000000081b147825 */ /* 0x000fe400078e000e */
[----:B------:R-:W2:Y:S02]  /*04f0*/  LDG.E.64 R16, desc[UR6][R16.64] ;  /* 0x0000000610107981 */ /* 0x000ea4000c1e1b00 */
[----:B------:R-:W-:Y:S02]  /*0500*/  IMAD.WIDE.U32 R12, R24, 0x8, R12 ;  /* 0x00000008180c7825 */ /* 0x000fe400078e000c */
[----:B------:R-:W2:Y:S02]  /*0510*/  LDG.E.64 R20, desc[UR6][R20.64] ;  /* 0x0000000614147981 */ /* 0x000ea4000c1e1b00 */
[----:B------:R-:W-:Y:S02]  /*0520*/  IMAD.WIDE.U32 R14, R29, 0x8, R14 ;  /* 0x000000081d0e7825 */ /* 0x000fe400078e000e */
[----:B------:R-:W3:Y:S04]  /*0530*/  LDG.E.64 R12, desc[UR6][R12.64] ;  /* 0x000000060c0c7981 */ /* 0x000ee8000c1e1b00 */
[----:B------:R-:W3:Y:S01]  /*0540*/  LDG.E.64 R14, desc[UR6][R14.64] ;  /* 0x000000060e0e7981 */ /* 0x000ee2000c1e1b00 */
[----:B------:R-:W-:-:S04]  /*0550*/  IADD3 R22, PT, PT, R22, 0x8, RZ ;  /* 0x0000000816167810 */ /* 0x000fc80007ffe0ff */
[----:B------:R-:W-:Y:S01]  /*0560*/  ISETP.NE.AND P1, PT, R22, RZ, PT ;  /* 0x000000ff1600720c */ /* 0x000fe20003f25270 */
[----:B------:R-:W-:Y:S01]  /*0570*/  IMAD R11, R0, 0x8, R11 ;  /* 0x00000008000b7824 */ /* 0x000fe200078e020b */
[----:B------:R-:W-:Y:S02]  /*0580*/  IADD3 R10, PT, PT, R10, 0x8, RZ ;  /* 0x000000080a0a7810 */ /* 0x000fe40007ffe0ff */
[C---:B------:R-:W-:Y:S02]  /*0590*/  LEA R7, R0.reuse, R7, 0x3 ;  /* 0x0000000700077211 */ /* 0x040fe400078e18ff */
[C---:B------:R-:W-:Y:S02]  /*05a0*/  LEA R9, R0.reuse, R9, 0x3 ;  /* 0x0000000900097211 */ /* 0x040fe400078e18ff */
[C---:B------:R-:W-:Y:S02]  /*05b0*/  LEA R23, R0.reuse, R23, 0x3 ;  /* 0x0000001700177211 */ /* 0x040fe400078e18ff */
[----:B------:R-:W-:-:S02]  /*05c0*/  LEA R25, R0, R25, 0x3 ;  /* 0x0000001900197211 */ /* 0x000fc400078e18ff */
[C---:B------:R-:W-:Y:S02]  /*05d0*/  LEA R27, R0.reuse, R27, 0x3 ;  /* 0x0000001b001b7211 */ /* 0x040fe400078e18ff */
[C---:B------:R-:W-:Y:S02]  /*05e0*/  LEA R29, R0.reuse, R29, 0x3 ;  /* 0x0000001d001d7211 */ /* 0x040fe400078e18ff */
[----:B------:R-:W-:Y:S01]  /*05f0*/  LEA R8, R0, R8, 0x3 ;  /* 0x0000000800087211 */ /* 0x000fe200078e18ff */
[----:B--2---:R-:W-:-:S08]  /*0600*/  DFMA R18, R16, R20, R18 ;  /* 0x000000141012722b */ /* 0x004fd00000000012 */
[----:B---3--:R-:W-:Y:S01]  /*0610*/  DFMA R18, R12, R14, R18 ;  /* 0x0000000e0c12722b */ /* 0x008fe20000000012 */
[----:B------:R-:W-:Y:S10]  /*0620*/  @P1 BRA `(.L_x_2) ;  /* 0xfffffffc000c1947 */ /* 0x000ff4000383ffff */
.L_x_1:
[----:B------:R-:W-:Y:S05]  /*0630*/  @!P0 BRA `(.L_x_0) ;  /* 0x0000000400048947 */ /* 0x000fea0003800000 */
[----:B------:R-:W-:Y:S02]  /*0640*/  ISETP.GE.U32.AND P0, PT, R4, 0x4, PT ;  /* 0x000000040400780c */ /* 0x000fe40003f06070 */
[----:B------:R-:W-:-:S04]  /*0650*/  LOP3.LUT R7, R2, 0x3, RZ, 0xc0, !PT ;  /* 0x0000000302077812 */ /* 0x000fc800078ec0ff */
[----:B------:R-:W-:-:S07]  /*0660*/  ISETP.NE.AND P1, PT, R7, RZ, PT ;  /* 0x000000ff0700720c */ /* 0x000fce0003f25270 */
[----:B------:R-:W-:Y:S06]  /*0670*/  @!P0 BRA `(.L_x_3) ;  /* 0x00000000007c8947 */ /* 0x000fec0003800000 */
[----:B------:R-:W0:Y:S01]  /*0680*/  LDC.64 R16, c[0x0][0x388] ;  /* 0x0000e200ff107b82 */ /* 0x000e220000000a00 */
[----:B------:R-:W-:Y:S02]  /*0690*/  IMAD R23, R3, R2, R6 ;  /* 0x0000000203177224 */ /* 0x000fe400078e0206 */
[----:B------:R-:W-:-:S03]  /*06a0*/  IMAD R13, R6, R0, R5 ;  /* 0x00000000060d7224 */ /* 0x000fc600078e0205 */
[----:B------:R-:W-:Y:S02]  /*06b0*/  IADD3 R15, PT, PT, R23, 0x1, RZ ;  /* 0x00000001170f7810 */ /* 0x000fe40007ffe0ff */
[----:B------:R-:W1:Y:S01]  /*06c0*/  LDC.64 R24, c[0x0][0x390] ;  /* 0x0000e400ff187b82 */ /* 0x000e620000000a00 */
[----:B------:R-:W-:Y:S01]  /*06d0*/  IADD3 R27, PT, PT, R13, R0, RZ ;  /* 0x000000000d1b7210 */ /* 0x000fe20007ffe0ff */
[C---:B------:R-:W-:Y:S02]  /*06e0*/  VIADD R21, R23.reuse, 0x2 ;  /* 0x0000000217157836 */ /* 0x040fe40000000000 */
[----:B0-----:R-:W-:-:S04]  /*06f0*/  IMAD.WIDE.U32 R8, R23, 0x8, R16 ;  /* 0x0000000817087825 */ /* 0x001fc800078e0010 */
[----:B-1----:R-:W-:Y:S02]  /*0700*/  IMAD.WIDE.U32 R10, R13, 0x8, R24 ;  /* 0x000000080d0a7825 */ /* 0x002fe400078e0018 */
[----:B------:R-:W2:Y:S02]  /*0710*/  LDG.E.64 R8, desc[UR6][R8.64] ;  /* 0x0000000608087981 */ /* 0x000ea4000c1e1b00 */
[----:B------:R-:W-:Y:S02]  /*0720*/  IMAD.WIDE.U32 R12, R15, 0x8, R16 ;  /* 0x000000080f0c7825 */ /* 0x000fe400078e0010 */
[----:B------:R-:W2:Y:S01]  /*0730*/  LDG.E.64 R10, desc[UR6][R10.64] ;  /* 0x000000060a0a7981 */ /* 0x000ea2000c1e1b00 */
[----:B------:R-:W-:Y:S01]  /*0740*/  IADD3 R23, PT, PT, R23, 0x3, RZ ;  /* 0x0000000317177810 */ /* 0x000fe20007ffe0ff */
[C---:B------:R-:W-:Y:S01]  /*0750*/  IMAD.WIDE.U32 R14, R27.reuse, 0x8, R24 ;  /* 0x000000081b0e7825 */ /* 0x040fe200078e0018 */
[----:B------:R-:W-:Y:S01]  /*0760*/  IADD3 R27, PT, PT, R27, R0, RZ ;  /* 0x000000001b1b7210 */ /* 0x000fe20007ffe0ff */
[----:B------:R-:W3:Y:S02]  /*0770*/  LDG.E.64 R12, desc[UR6][R12.64] ;  /* 0x000000060c0c7981 */ /* 0x000ee4000c1e1b00 */
[----:B------:R-:W-:-:S02]  /*0780*/  IMAD.WIDE.U32 R20, R21, 0x8, R16 ;  /* 0x0000000815147825 */ /* 0x000fc400078e0010 */
[----:B------:R-:W3:Y:S02]  /*0790*/  LDG.E.64 R14, desc[UR6][R14.64] ;  /* 0x000000060e0e7981 */ /* 0x000ee4000c1e1b00 */
[----:B------:R-:W-:Y:S02]  /*07a0*/  IMAD.WIDE.U32 R16, R23, 0x8, R16 ;  /* 0x0000000817107825 */ /* 0x000fe400078e0010 */
[----:B------:R-:W4:Y:S02]  /*07b0*/  LDG.E.64 R20, desc[UR6][R20.64] ;  /* 0x0000000614147981 */ /* 0x000f24000c1e1b00 */
[C-C-:B------:R-:W-:Y:S01]  /*07c0*/  IMAD.WIDE.U32 R22, R27.reuse, 0x8, R24.reuse ;  /* 0x000000081b167825 */ /* 0x140fe200078e0018 */
[----:B------:R-:W-:Y:S01]  /*07d0*/  IADD3 R27, PT, PT, R27, R0, RZ ;  /* 0x000000001b1b7210 */ /* 0x000fe20007ffe0ff */
[----:B------:R-:W5:Y:S04]  /*07e0*/  LDG.E.64 R16, desc[UR6][R16.64] ;  /* 0x0000000610107981 */ /* 0x000f68000c1e1b00 */
[----:B------:R-:W4:Y:S01]  /*07f0*/  LDG.E.64 R22, desc[UR6][R22.64] ;  /* 0x0000000616167981 */ /* 0x000f22000c1e1b00 */
[----:B------:R-:W-:-:S06]  /*0800*/  IMAD.WIDE.U32 R24, R27, 0x8, R24 ;  /* 0x000000081b187825 */ /* 0x000fcc00078e0018 */
[----:B------:R-:W5:Y:S01]  /*0810*/  LDG.E.64 R24, desc[UR6][R24.64] ;  /* 0x0000000618187981 */ /* 0x000f62000c1e1b00 */
[----:B------:R-:W-:Y:S01]  /*0820*/  IADD3 R6, PT, PT, R6, 0x4, RZ ;  /* 0x0000000406067810 */ /* 0x000fe20007ffe0ff */
[----:B--2---:R-:W-:-:S08]  /*0830*/  DFMA R8, R8, R10, R18 ;  /* 0x0000000a0808722b */ /* 0x004fd00000000012 */
[----:B---3--:R-:W-:-:S08]  /*0840*/  DFMA R8, R12, R14, R8 ;  /* 0x0000000e0c08722b */ /* 0x008fd00000000008 */
[----:B----4-:R-:W-:-:S08]  /*0850*/  DFMA R8, R20, R22, R8 ;  /* 0x000000161408722b */ /* 0x010fd00000000008 */
[----:B-----5:R-:W-:-:S11]  /*0860*/  DFMA R18, R16, R24, R8 ;  /* 0x000000181012722b */ /* 0x020fd60000000008 */
.L_x_3:
[----:B------:R-:W-:Y:S05]  /*0870*/  @!P1 BRA `(.L_x_0) ;  /* 0x0000000000749947 */ /* 0x000fea0003800000 */
[----:B------:R-:W-:Y:S02]  /*0880*/  ISETP.NE.AND P0, PT, R7, 0x1, PT ;  /* 0x000000010700780c */ /* 0x000fe40003f05270 */
[----:B------:R-:W-:-:S04]  /*0890*/  LOP3.LUT R4, R2, 0x1, RZ, 0xc0, !PT ;  /* 0x0000000102047812 */ /* 0x000fc800078ec0ff */
[----:B------:R-:W-:-:S07]  /*08a0*/  ISETP.NE.U32.AND P1, PT, R4, 0x1, PT ;  /* 0x000000010400780c */ /* 0x000fce0003f25070 */
[----:B------:R-:W0:Y:S01]  /*08b0*/  @P0 LDC.64 R20, c[0x0][0x388] ;  /* 0x0000e200ff140b82 */ /* 0x000e220000000a00 */
[----:B------:R-:W-:Y:S02]  /*08c0*/  @P0 IMAD R7, R3, R2, R6 ;  /* 0x0000000203070224 */ /* 0x000fe400078e0206 */
[C---:B------:R-:W-:Y:S01]  /*08d0*/  @P0 IMAD R23, R6.reuse, R0, R5 ;  /* 0x0000000006170224 */ /* 0x040fe200078e0205 */
[----:B------:R-:W-:-:S04]  /*08e0*/  @P0 IADD3 R6, PT, PT, R6, 0x2, RZ ;  /* 0x0000000206060810 */ /* 0x000fc80007ffe0ff */
[----:B------:R-:W1:Y:S08]  /*08f0*/  @P0 LDC.64 R16, c[0x0][0x390] ;  /* 0x0000e400ff100b82 */ /* 0x000e700000000a00 */
[----:B------:R-:W2:Y:S08]  /*0900*/  @!P1 LDC.64 R12, c[0x0][0x388] ;  /* 0x0000e200ff0c9b82 */ /* 0x000eb00000000a00 */
[----:B------:R-:W3:Y:S01]  /*0910*/  @!P1 LDC.64 R8, c[0x0][0x390] ;  /* 0x0000e400ff089b82 */ /* 0x000ee20000000a00 */
[C---:B0-----:R-:W-:Y:S01]  /*0920*/  @P0 IMAD.WIDE.U32 R14, R7.reuse, 0x8, R20 ;  /* 0x00000008070e0825 */ /* 0x041fe200078e0014 */
[----:B------:R-:W-:-:S05]  /*0930*/  @P0 IADD3 R7, PT, PT, R7, 0x1, RZ ;  /* 0x0000000107070810 */ /* 0x000fca0007ffe0ff */
[----:B------:R-:W4:Y:S01]  /*0940*/  @P0 LDG.E.64 R14, desc[UR6][R14.64] ;  /* 0x000000060e0e0981 */ /* 0x000f22000c1e1b00 */
[C---:B-1----:R-:W-:Y:S01]  /*0950*/  @P0 IMAD.WIDE.U32 R10, R23.reuse, 0x8, R16 ;  /* 0x00000008170a0825 */ /* 0x042fe200078e0010 */
[----:B------:R-:W-:-:S05]  /*0960*/  @P0 IADD3 R23, PT, PT, R23, R0, RZ ;  /* 0x0000000017170210 */ /* 0x000fca0007ffe0ff */
[----:B------:R-:W4:Y:S01]  /*0970*/  @P0 LDG.E.64 R10, desc[UR6][R10.64] ;  /* 0x000000060a0a0981 */ /* 0x000f22000c1e1b00 */
[----:B------:R-:W-:-:S04]  /*0980*/  @P0 IMAD.WIDE.U32 R16, R23, 0x8, R16 ;  /* 0x0000000817100825 */ /* 0x000fc800078e0010 */
[----:B------:R-:W-:Y:S02]  /*0990*/  @P0 IMAD.WIDE.U32 R20, R7, 0x8, R20 ;  /* 0x0000000807140825 */ /* 0x000fe400078e0014 */
[----:B------:R-:W5:Y:S02]  /*09a0*/  @P0 LDG.E.64 R16, desc[UR6][R16.64] ;  /* 0x0000000610100981 */ /* 0x000f64000c1e1b00 */
[----:B------:R-:W-:Y:S02]  /*09b0*/  @!P1 IMAD R23, R3, R2, R6 ;  /* 0x0000000203179224 */ /* 0x000fe400078e0206 */
[----:B------:R-:W-:Y:S02]  /*09c0*/  @!P1 IMAD R25, R6, R0, R5 ;  /* 0x0000000006199224 */ /* 0x000fe400078e0205 */
[----:B------:R-:W5:Y:S01]  /*09d0*/  @P0 LDG.E.64 R6, desc[UR6][R20.64] ;  /* 0x0000000614060981 */ /* 0x000f62000c1e1b00 */
[----:B--2---:R-:W-:-:S04]  /*09e0*/  @!P1 IMAD.WIDE.U32 R12, R23, 0x8, R12 ;  /* 0x00000008170c9825 */ /* 0x004fc800078e000c */
[----:B---3--:R-:W-:Y:S02]  /*09f0*/  @!P1 IMAD.WIDE.U32 R8, R25, 0x8, R8 ;  /* 0x0000000819089825 */ /* 0x008fe400078e0008 */
[----:B------:R-:W2:Y:S04]  /*0a00*/  @!P1 LDG.E.64 R12, desc[UR6][R12.64] ;  /* 0x000000060c0c9981 */ /* 0x000ea8000c1e1b00 */
[----:B------:R-:W2:Y:S01]  /*0a10*/  @!P1 LDG.E.64 R8, desc[UR6][R8.64] ;  /* 0x0000000608089981 */ /* 0x000ea2000c1e1b00 */
[----:B----4-:R-:W-:-:S08]  /*0a20*/  @P0 DFMA R10, R14, R10, R18 ;  /* 0x0000000a0e0a022b */ /* 0x010fd00000000012 */
[----:B-----5:R-:W-:-:S08]  /*0a30*/  @P0 DFMA R18, R6, R16, R10 ;  /* 0x000000100612022b */ /* 0x020fd0000000000a */
[----:B--2---:R-:W-:-:S11]  /*0a40*/  @!P1 DFMA R18, R12, R8, R18 ;  /* 0x000000080c12922b */ /* 0x004fd60000000012 */
.L_x_0:
[----:B------:R-:W0:Y:S01]  /*0a50*/  LDC.64 R6, c[0x0][0x398] ;  /* 0x0000e600ff067b82 */ /* 0x000e220000000a00 */
[----:B------:R-:W-:-:S07]  /*0a60*/  IMAD R9, R3, R0, R5 ;  /* 0x0000000003097224 */ /* 0x000fce00078e0205 */
[----:B------:R-:W1:Y:S01]  /*0a70*/  LDC.64 R4, c[0x0][0x380] ;  /* 0x0000e000ff047b82 */ /* 0x000e620000000a00 */
[----:B0-----:R-:W-:-:S06]  /*0a80*/  IMAD.WIDE.U32 R2, R9, 0x8, R6 ;  /* 0x0000000809027825 */ /* 0x001fcc00078e0006 */
[----:B------:R-:W2:Y:S01]  /*0a90*/  LDG.E.64 R2, desc[UR6][R2.64] ;  /* 0x0000000602027981 */ /* 0x000ea2000c1e1b00 */
[----:B-1----:R-:W-:Y:S01]  /*0aa0*/  IMAD.WIDE.U32 R4, R9, 0x8, R4 ;  /* 0x0000000809047825 */ /* 0x002fe200078e0004 */
[----:B--2---:R-:W-:-:S07]  /*0ab0*/  DMUL R18, R2, R18 ;  /* 0x0000001202127228 */ /* 0x004fce0000000000 */
[----:B------:R-:W-:Y:S01]  /*0ac0*/  STG.E.64 desc[UR6][R4.64], R18 ;  /* 0x0000001204007986 */ /* 0x000fe2000c101b06 */
[----:B------:R-:W-:Y:S05]  /*0ad0*/  EXIT ;  /* 0x000000000000794d */ /* 0x000fea0003800000 */
.L_x_4:
[----:B------:R-:W-:-:S00]  /*0ae0*/  BRA `(.L_x_4) ;  /* 0xfffffffc00fc7947 */ /* 0x000fc0000383ffff */
[----:B------:R-:W-:-:S00]  /*0af0*/  NOP ;  /* 0x0000000000007918 */ /* 0x000fc00000000000 */
        /* <DEDUP_REMOVED lines=8> */
.L_x_5:


//--------------------- .nv.shared.reserved.0     --------------------------
	.section	.nv.shared.reserved.0,"aw",@nobits
	.weak		__nv_reservedSMEM_offset_0_alias
	.size		__nv_reservedSMEM_offset_0_alias, 0, 64
	.other		__nv_reservedSMEM_offset_0_alias,@"STO_CUDA_RESERVED_SHARED STV_DEFAULT"
__nv_reservedSMEM_offset_0_alias:
	.zero		0
	.zero		64


//--------------------- .nv.constant0._Z28matrix_mult_dot_naive_doublePdPKdS1_S1_jjj --------------------------
	.section	.nv.constant0._Z28matrix_mult_dot_naive_doublePdPKdS1_S1_jjj,"a",@progbits
	.sectionflags	@""
	.align	4
.nv.constant0._Z28matrix_mult_dot_naive_doublePdPKdS1_S1_jjj:
	.zero		940


//--------------------- SYMBOLS --------------------------

	.type		.nv.reservedSmem.offset0,@object
	.size		.nv.reservedSmem.offset0,0x4
